//
// Generated by NVIDIA NVVM Compiler
//
// Compiler Build ID: CL-36424714
// Cuda compilation tools, release 13.0, V13.0.88
// Based on NVVM 20.0.0
//

.version 9.0
.target sm_100
.address_size 64

	// .globl	_Z20wholeOuterProductSumPfS_S_iiii

.visible .entry _Z20wholeOuterProductSumPfS_S_iiii(
	.param .u64 .ptr .align 1 _Z20wholeOuterProductSumPfS_S_iiii_param_0,
	.param .u64 .ptr .align 1 _Z20wholeOuterProductSumPfS_S_iiii_param_1,
	.param .u64 .ptr .align 1 _Z20wholeOuterProductSumPfS_S_iiii_param_2,
	.param .u32 _Z20wholeOuterProductSumPfS_S_iiii_param_3,
	.param .u32 _Z20wholeOuterProductSumPfS_S_iiii_param_4,
	.param .u32 _Z20wholeOuterProductSumPfS_S_iiii_param_5,
	.param .u32 _Z20wholeOuterProductSumPfS_S_iiii_param_6
)
{
	.reg .pred 	%p<2>;
	.reg .b32 	%r<22>;
	.reg .b32 	%f<5>;
	.reg .b64 	%rd<13>;

	ld.param.u64 	%rd1, [_Z20wholeOuterProductSumPfS_S_iiii_param_0];
	ld.param.u64 	%rd2, [_Z20wholeOuterProductSumPfS_S_iiii_param_1];
	ld.param.u64 	%rd3, [_Z20wholeOuterProductSumPfS_S_iiii_param_2];
	ld.param.u32 	%r2, [_Z20wholeOuterProductSumPfS_S_iiii_param_3];
	ld.param.u32 	%r3, [_Z20wholeOuterProductSumPfS_S_iiii_param_4];
	ld.param.u32 	%r4, [_Z20wholeOuterProductSumPfS_S_iiii_param_5];
	ld.param.u32 	%r5, [_Z20wholeOuterProductSumPfS_S_iiii_param_6];
	mov.u32 	%r6, %ntid.x;
	mov.u32 	%r7, %ctaid.x;
	mov.u32 	%r8, %tid.x;
	mad.lo.s32 	%r1, %r6, %r7, %r8;
	mul.lo.s32 	%r9, %r2, %r2;
	setp.ge.s32 	%p1, %r1, %r9;
	@%p1 bra 	$L__BB0_2;
	cvta.to.global.u64 	%rd4, %rd2;
	cvta.to.global.u64 	%rd5, %rd3;
	cvta.to.global.u64 	%rd6, %rd1;
	div.s32 	%r10, %r1, %r2;
	mul.lo.s32 	%r11, %r10, %r2;
	sub.s32 	%r12, %r1, %r11;
	mul.lo.s32 	%r13, %r3, %r2;
	mad.lo.s32 	%r14, %r4, %r2, %r10;
	mad.lo.s32 	%r15, %r5, %r2, %r12;
	mad.lo.s32 	%r16, %r14, %r14, %r14;
	shr.u32 	%r17, %r16, 31;
	add.s32 	%r18, %r16, %r17;
	shr.s32 	%r19, %r18, 1;
	mad.lo.s32 	%r20, %r13, %r14, %r15;
	sub.s32 	%r21, %r20, %r19;
	mul.wide.s32 	%rd7, %r14, 4;
	add.s64 	%rd8, %rd4, %rd7;
	ld.global.f32 	%f1, [%rd8];
	mul.wide.s32 	%rd9, %r15, 4;
	add.s64 	%rd10, %rd5, %rd9;
	ld.global.f32 	%f2, [%rd10];
	mul.wide.s32 	%rd11, %r21, 4;
	add.s64 	%rd12, %rd6, %rd11;
	ld.global.f32 	%f3, [%rd12];
	fma.rn.f32 	%f4, %f1, %f2, %f3;
	st.global.f32 	[%rd12], %f4;
$L__BB0_2:
	ret;

}
	// .globl	_Z29upperTrianglarOuterProductSumPfS_S_iiii
.visible .entry _Z29upperTrianglarOuterProductSumPfS_S_iiii(
	.param .u64 .ptr .align 1 _Z29upperTrianglarOuterProductSumPfS_S_iiii_param_0,
	.param .u64 .ptr .align 1 _Z29upperTrianglarOuterProductSumPfS_S_iiii_param_1,
	.param .u64 .ptr .align 1 _Z29upperTrianglarOuterProductSumPfS_S_iiii_param_2,
	.param .u32 _Z29upperTrianglarOuterProductSumPfS_S_iiii_param_3,
	.param .u32 _Z29upperTrianglarOuterProductSumPfS_S_iiii_param_4,
	.param .u32 _Z29upperTrianglarOuterProductSumPfS_S_iiii_param_5,
	.param .u32 _Z29upperTrianglarOuterProductSumPfS_S_iiii_param_6
)
{
	.reg .pred 	%p<2>;
	.reg .b32 	%r<36>;
	.reg .b32 	%f<10>;
	.reg .b64 	%rd<13>;

	ld.param.u64 	%rd1, [_Z29upperTrianglarOuterProductSumPfS_S_iiii_param_0];
	ld.param.u64 	%rd2, [_Z29upperTrianglarOuterProductSumPfS_S_iiii_param_1];
	ld.param.u64 	%rd3, [_Z29upperTrianglarOuterProductSumPfS_S_iiii_param_2];
	ld.param.u32 	%r3, [_Z29upperTrianglarOuterProductSumPfS_S_iiii_param_3];
	ld.param.u32 	%r4, [_Z29upperTrianglarOuterProductSumPfS_S_iiii_param_4];
	ld.param.u32 	%r5, [_Z29upperTrianglarOuterProductSumPfS_S_iiii_param_5];
	ld.param.u32 	%r6, [_Z29upperTrianglarOuterProductSumPfS_S_iiii_param_6];
	mov.u32 	%r7, %ntid.x;
	mov.u32 	%r8, %ctaid.x;
	mov.u32 	%r9, %tid.x;
	mad.lo.s32 	%r1, %r7, %r8, %r9;
	mad.lo.s32 	%r10, %r3, %r3, %r3;
	shr.u32 	%r11, %r10, 31;
	add.s32 	%r12, %r10, %r11;
	shr.s32 	%r2, %r12, 1;
	setp.ge.s32 	%p1, %r1, %r2;
	@%p1 bra 	$L__BB1_2;
	cvta.to.global.u64 	%rd4, %rd2;
	cvta.to.global.u64 	%rd5, %rd3;
	cvta.to.global.u64 	%rd6, %rd1;
	not.b32 	%r13, %r1;
	add.s32 	%r14, %r2, %r13;
	shl.b32 	%r15, %r14, 3;
	or.b32  	%r16, %r15, 1;
	cvt.rn.f32.s32 	%f1, %r16;
	sqrt.rn.f32 	%f2, %f1;
	add.f32 	%f3, %f2, 0fBF800000;
	mul.f32 	%f4, %f3, 0f3F000000;
	cvt.rmi.f32.f32 	%f5, %f4;
	cvt.rzi.s32.f32 	%r17, %f5;
	not.b32 	%r18, %r17;
	add.s32 	%r19, %r3, %r18;
	sub.s32 	%r20, %r3, %r17;
	mul.lo.s32 	%r21, %r19, %r20;
	shr.u32 	%r22, %r21, 31;
	add.s32 	%r23, %r21, %r22;
	shr.s32 	%r24, %r23, 1;
	mul.lo.s32 	%r25, %r4, %r3;
	mad.lo.s32 	%r26, %r5, %r3, %r19;
	sub.s32 	%r27, %r6, %r19;
	add.s32 	%r28, %r24, %r1;
	mad.lo.s32 	%r29, %r27, %r3, %r28;
	mad.lo.s32 	%r30, %r26, %r26, %r26;
	shr.u32 	%r31, %r30, 31;
	add.s32 	%r32, %r30, %r31;
	shr.s32 	%r33, %r32, 1;
	mad.lo.s32 	%r34, %r25, %r26, %r29;
	sub.s32 	%r35, %r34, %r33;
	mul.wide.s32 	%rd7, %r26, 4;
	add.s64 	%rd8, %rd4, %rd7;
	ld.global.f32 	%f6, [%rd8];
	mul.wide.s32 	%rd9, %r29, 4;
	add.s64 	%rd10, %rd5, %rd9;
	ld.global.f32 	%f7, [%rd10];
	mul.wide.s32 	%rd11, %r35, 4;
	add.s64 	%rd12, %rd6, %rd11;
	ld.global.f32 	%f8, [%rd12];
	fma.rn.f32 	%f9, %f6, %f7, %f8;
	st.global.f32 	[%rd12], %f9;
$L__BB1_2:
	ret;

}


// ===== COMPILED SASS (sm_100) =====

	.target	sm_100

	.elftype	@"ET_EXEC"


//--------------------- .note.nv.tkinfo           --------------------------
	.section	.note.nv.tkinfo,"",@"SHT_NOTE"
	.sectionflags	@"SHF_NOTE_NV_TKINFO"
	.tkinfo
        /*0018*/ 	.word	0x00000002
        /*0030*/ 	.string	""
        /*0030*/ 	.string	"ptxas"
        /*0030*/ 	.string	"Cuda compilation tools, release 13.0, V13.0.88"
        /*0030*/ 	.string	"Build cuda_13.0.r13.0/compiler.36424714_0"
        /*0030*/ 	.string	"-arch sm_100 -m 64 "



//--------------------- .note.nv.cuinfo           --------------------------
	.section	.note.nv.cuinfo,"",@"SHT_NOTE"
	.sectionflags	@"SHF_NOTE_NV_CUINFO"
        /*0018*/ 	.short	0x0002
        /*001a*/ 	.short	0x0064
        /*001c*/ 	.short	0x0082
	.zero		2


//--------------------- .nv.info                  --------------------------
	.section	.nv.info,"",@"SHT_CUDA_INFO"
	.align	4


	//----- nvinfo : EIATTR_REGCOUNT
	.align		4
        /*0000*/ 	.byte	0x04, 0x2f
        /*0002*/ 	.short	(.L_1 - .L_0)
	.align		4
.L_0:
        /*0004*/ 	.word	index@(_Z20wholeOuterProductSumPfS_S_iiii)
        /*0008*/ 	.word	0x00000010


	//----- nvinfo : EIATTR_FRAME_SIZE
	.align		4
.L_1:
        /*000c*/ 	.byte	0x04, 0x11
        /*000e*/ 	.short	(.L_3 - .L_2)
	.align		4
.L_2:
        /*0010*/ 	.word	index@(_Z20wholeOuterProductSumPfS_S_iiii)
        /*0014*/ 	.word	0x00000000


	//----- nvinfo : EIATTR_REGCOUNT
	.align		4
.L_3:
        /*0018*/ 	.byte	0x04, 0x2f
        /*001a*/ 	.short	(.L_5 - .L_4)
	.align		4
.L_4:
        /*001c*/ 	.word	index@(_Z29upperTrianglarOuterProductSumPfS_S_iiii)
        /*0020*/ 	.word	0x00000012


	//----- nvinfo : EIATTR_FRAME_SIZE
	.align		4
.L_5:
        /*0024*/ 	.byte	0x04, 0x11
        /*0026*/ 	.short	(.L_7 - .L_6)
	.align		4
.L_6:
        /*0028*/ 	.word	index@($__internal_0_$__cuda_sm20_sqrt_rn_f32_slowpath)
        /*002c*/ 	.word	0x00000000


	//----- nvinfo : EIATTR_FRAME_SIZE
	.align		4
.L_7:
        /*0030*/ 	.byte	0x04, 0x11
        /*0032*/ 	.short	(.L_9 - .L_8)
	.align		4
.L_8:
        /*0034*/ 	.word	index@(_Z29upperTrianglarOuterProductSumPfS_S_iiii)
        /*0038*/ 	.word	0x00000000


	//----- nvinfo : EIATTR_MIN_STACK_SIZE
	.align		4
.L_9:
        /*003c*/ 	.byte	0x04, 0x12
        /*003e*/ 	.short	(.L_11 - .L_10)
	.align		4
.L_10:
        /*0040*/ 	.word	index@(_Z29upperTrianglarOuterProductSumPfS_S_iiii)
        /*0044*/ 	.word	0x00000000


	//----- nvinfo : EIATTR_MIN_STACK_SIZE
	.align		4
.L_11:
        /*0048*/ 	.byte	0x04, 0x12
        /*004a*/ 	.short	(.L_13 - .L_12)
	.align		4
.L_12:
        /*004c*/ 	.word	index@(_Z20wholeOuterProductSumPfS_S_iiii)
        /*0050*/ 	.word	0x00000000
.L_13:


//--------------------- .nv.compat                --------------------------
	.section	.nv.compat,"",@"SHT_CUDA_COMPAT_INFO"
	.align	4
        /*0000*/ 	.byte	0x02, 0x09, 0x00, 0x00, 0x02, 0x02, 0x01, 0x00, 0x02, 0x05, 0x05, 0x00, 0x03, 0x07, 0x01, 0x01
        /*0010*/ 	.byte	0x02, 0x03, 0x00, 0x00, 0x02, 0x06, 0x01, 0x00, 0x04, 0x0b, 0x08, 0x00, 0x01, 0x00, 0x00, 0x00
        /*0020*/ 	.byte	0x00, 0x00, 0x00, 0x00


//--------------------- .nv.info._Z29upperTrianglarOuterProductSumPfS_S_iiii --------------------------
	.section	.nv.info._Z29upperTrianglarOuterProductSumPfS_S_iiii,"",@"SHT_CUDA_INFO"
	.sectionflags	@""
	.align	4


	//----- nvinfo : EIATTR_CUDA_API_VERSION
	.align		4
        /*0000*/ 	.byte	0x04, 0x37
        /*0002*/ 	.short	(.L_15 - .L_14)
.L_14:
        /*0004*/ 	.word	0x00000082


	//----- nvinfo : EIATTR_KPARAM_INFO
	.align		4
.L_15:
        /*0008*/ 	.byte	0x04, 0x17
        /*000a*/ 	.short	(.L_17 - .L_16)
.L_16:
        /*000c*/ 	.word	0x00000000
        /*0010*/ 	.short	0x0006
        /*0012*/ 	.short	0x0024
        /*0014*/ 	.byte	0x00, 0xf0, 0x11, 0x00


	//----- nvinfo : EIATTR_KPARAM_INFO
	.align		4
.L_17:
        /*0018*/ 	.byte	0x04, 0x17
        /*001a*/ 	.short	(.L_19 - .L_18)
.L_18:
        /*001c*/ 	.word	0x00000000
        /*0020*/ 	.short	0x0005
        /*0022*/ 	.short	0x0020
        /*0024*/ 	.byte	0x00, 0xf0, 0x11, 0x00


	//----- nvinfo : EIATTR_KPARAM_INFO
	.align		4
.L_19:
        /*0028*/ 	.byte	0x04, 0x17
        /*002a*/ 	.short	(.L_21 - .L_20)
.L_20:
        /*002c*/ 	.word	0x00000000
        /*0030*/ 	.short	0x0004
        /*0032*/ 	.short	0x001c
        /*0034*/ 	.byte	0x00, 0xf0, 0x11, 0x00


	//----- nvinfo : EIATTR_KPARAM_INFO
	.align		4
.L_21:
        /*0038*/ 	.byte	0x04, 0x17
        /*003a*/ 	.short	(.L_23 - .L_22)
.L_22:
        /*003c*/ 	.word	0x00000000
        /*0040*/ 	.short	0x0003
        /*0042*/ 	.short	0x0018
        /*0044*/ 	.byte	0x00, 0xf0, 0x11, 0x00


	//----- nvinfo : EIATTR_KPARAM_INFO
	.align		4
.L_23:
        /*0048*/ 	.byte	0x04, 0x17
        /*004a*/ 	.short	(.L_25 - .L_24)
.L_24:
        /*004c*/ 	.word	0x00000000
        /*0050*/ 	.short	0x0002
        /*0052*/ 	.short	0x0010
        /*0054*/ 	.byte	0x00, 0xf5, 0x21, 0x00


	//----- nvinfo : EIATTR_KPARAM_INFO
	.align		4
.L_25:
        /*0058*/ 	.byte	0x04, 0x17
        /*005a*/ 	.short	(.L_27 - .L_26)
.L_26:
        /*005c*/ 	.word	0x00000000
        /*0060*/ 	.short	0x0001
        /*0062*/ 	.short	0x0008
        /*0064*/ 	.byte	0x00, 0xf5, 0x21, 0x00


	//----- nvinfo : EIATTR_KPARAM_INFO
	.align		4
.L_27:
        /*0068*/ 	.byte	0x04, 0x17
        /*006a*/ 	.short	(.L_29 - .L_28)
.L_28:
        /*006c*/ 	.word	0x00000000
        /*0070*/ 	.short	0x0000
        /*0072*/ 	.short	0x0000
        /*0074*/ 	.byte	0x00, 0xf5, 0x21, 0x00


	//----- nvinfo : EIATTR_SPARSE_MMA_MASK
	.align		4
.L_29:
        /*0078*/ 	.byte	0x03, 0x50
        /*007a*/ 	.short	0x0000


	//----- nvinfo : EIATTR_MAXREG_COUNT
	.align		4
        /*007c*/ 	.byte	0x03, 0x1b
        /*007e*/ 	.short	0x00ff


	//----- nvinfo : EIATTR_MERCURY_ISA_VERSION
	.align		4
        /*0080*/ 	.byte	0x03, 0x5f
        /*0082*/ 	.short	0x0101


	//----- nvinfo : EIATTR_VRC_CTA_INIT_COUNT
	.align		4
        /*0084*/ 	.byte	0x02, 0x4a
	.zero		1
	.zero		1


	//----- nvinfo : EIATTR_EXIT_INSTR_OFFSETS
	.align		4
        /*0088*/ 	.byte	0x04, 0x1c
        /*008a*/ 	.short	(.L_31 - .L_30)


	//   ....[0]....
.L_30:
        /*008c*/ 	.word	0x000000a0


	//   ....[1]....
        /*0090*/ 	.word	0x000003c0


	//----- nvinfo : EIATTR_CRS_STACK_SIZE
	.align		4
.L_31:
        /*0094*/ 	.byte	0x04, 0x1e
        /*0096*/ 	.short	(.L_33 - .L_32)
.L_32:
        /*0098*/ 	.word	0x00000000


	//----- nvinfo : EIATTR_CBANK_PARAM_SIZE
	.align		4
.L_33:
        /*009c*/ 	.byte	0x03, 0x19
        /*009e*/ 	.short	0x0028


	//----- nvinfo : EIATTR_PARAM_CBANK
	.align		4
        /*00a0*/ 	.byte	0x04, 0x0a
        /*00a2*/ 	.short	(.L_35 - .L_34)
	.align		4
.L_34:
        /*00a4*/ 	.word	index@(.nv.constant0._Z29upperTrianglarOuterProductSumPfS_S_iiii)
        /*00a8*/ 	.short	0x0380
        /*00aa*/ 	.short	0x0028


	//----- nvinfo : EIATTR_SW_WAR
	.align		4
.L_35:
        /*00ac*/ 	.byte	0x04, 0x36
        /*00ae*/ 	.short	(.L_37 - .L_36)
.L_36:
        /*00b0*/ 	.word	0x00000008
.L_37:


//--------------------- .nv.info._Z20wholeOuterProductSumPfS_S_iiii --------------------------
	.section	.nv.info._Z20wholeOuterProductSumPfS_S_iiii,"",@"SHT_CUDA_INFO"
	.sectionflags	@""
	.align	4


	//----- nvinfo : EIATTR_CUDA_API_VERSION
	.align		4
        /*0000*/ 	.byte	0x04, 0x37
        /*0002*/ 	.short	(.L_39 - .L_38)
.L_38:
        /*0004*/ 	.word	0x00000082


	//----- nvinfo : EIATTR_KPARAM_INFO
	.align		4
.L_39:
        /*0008*/ 	.byte	0x04, 0x17
        /*000a*/ 	.short	(.L_41 - .L_40)
.L_40:
        /*000c*/ 	.word	0x00000000
        /*0010*/ 	.short	0x0006
        /*0012*/ 	.short	0x0024
        /*0014*/ 	.byte	0x00, 0xf0, 0x11, 0x00


	//----- nvinfo : EIATTR_KPARAM_INFO
	.align		4
.L_41:
        /*0018*/ 	.byte	0x04, 0x17
        /*001a*/ 	.short	(.L_43 - .L_42)
.L_42:
        /*001c*/ 	.word	0x00000000
        /*0020*/ 	.short	0x0005
        /*0022*/ 	.short	0x0020
        /*0024*/ 	.byte	0x00, 0xf0, 0x11, 0x00


	//----- nvinfo : EIATTR_KPARAM_INFO
	.align		4
.L_43:
        /*0028*/ 	.byte	0x04, 0x17
        /*002a*/ 	.short	(.L_45 - .L_44)
.L_44:
        /*002c*/ 	.word	0x00000000
        /*0030*/ 	.short	0x0004
        /*0032*/ 	.short	0x001c
        /*0034*/ 	.byte	0x00, 0xf0, 0x11, 0x00


	//----- nvinfo : EIATTR_KPARAM_INFO
	.align		4
.L_45:
        /*0038*/ 	.byte	0x04, 0x17
        /*003a*/ 	.short	(.L_47 - .L_46)
.L_46:
        /*003c*/ 	.word	0x00000000
        /*0040*/ 	.short	0x0003
        /*0042*/ 	.short	0x0018
        /*0044*/ 	.byte	0x00, 0xf0, 0x11, 0x00


	//----- nvinfo : EIATTR_KPARAM_INFO
	.align		4
.L_47:
        /*0048*/ 	.byte	0x04, 0x17
        /*004a*/ 	.short	(.L_49 - .L_48)
.L_48:
        /*004c*/ 	.word	0x00000000
        /*0050*/ 	.short	0x0002
        /*0052*/ 	.short	0x0010
        /*0054*/ 	.byte	0x00, 0xf5, 0x21, 0x00


	//----- nvinfo : EIATTR_KPARAM_INFO
	.align		4
.L_49:
        /*0058*/ 	.byte	0x04, 0x17
        /*005a*/ 	.short	(.L_51 - .L_50)
.L_50:
        /*005c*/ 	.word	0x00000000
        /*0060*/ 	.short	0x0001
        /*0062*/ 	.short	0x0008
        /*0064*/ 	.byte	0x00, 0xf5, 0x21, 0x00


	//----- nvinfo : EIATTR_KPARAM_INFO
	.align		4
.L_51:
        /*0068*/ 	.byte	0x04, 0x17
        /*006a*/ 	.short	(.L_53 - .L_52)
.L_52:
        /*006c*/ 	.word	0x00000000
        /*0070*/ 	.short	0x0000
        /*0072*/ 	.short	0x0000
        /*0074*/ 	.byte	0x00, 0xf5, 0x21, 0x00


	//----- nvinfo : EIATTR_SPARSE_MMA_MASK
	.align		4
.L_53:
        /*0078*/ 	.byte	0x03, 0x50
        /*007a*/ 	.short	0x0000


	//----- nvinfo : EIATTR_MAXREG_COUNT
	.align		4
        /*007c*/ 	.byte	0x03, 0x1b
        /*007e*/ 	.short	0x00ff


	//----- nvinfo : EIATTR_MERCURY_ISA_VERSION
	.align		4
        /*0080*/ 	.byte	0x03, 0x5f
        /*0082*/ 	.short	0x0101


	//----- nvinfo : EIATTR_VRC_CTA_INIT_COUNT
	.align		4
        /*0084*/ 	.byte	0x02, 0x4a
	.zero		1
	.zero		1


	//----- nvinfo : EIATTR_EXIT_INSTR_OFFSETS
	.align		4
        /*0088*/ 	.byte	0x04, 0x1c
        /*008a*/ 	.short	(.L_55 - .L_54)


	//   ....[0]....
.L_54:
        /*008c*/ 	.word	0x00000080


	//   ....[1]....
        /*0090*/ 	.word	0x00000390


	//----- nvinfo : EIATTR_CBANK_PARAM_SIZE
	.align		4
.L_55:
        /*0094*/ 	.byte	0x03, 0x19
        /*0096*/ 	.short	0x0028


	//----- nvinfo : EIATTR_PARAM_CBANK
	.align		4
        /*0098*/ 	.byte	0x04, 0x0a
        /*009a*/ 	.short	(.L_57 - .L_56)
	.align		4
.L_56:
        /*009c*/ 	.word	index@(.nv.constant0._Z20wholeOuterProductSumPfS_S_iiii)
        /*00a0*/ 	.short	0x0380
        /*00a2*/ 	.short	0x0028


	//----- nvinfo : EIATTR_SW_WAR
	.align		4
.L_57:
        /*00a4*/ 	.byte	0x04, 0x36
        /*00a6*/ 	.short	(.L_59 - .L_58)
.L_58:
        /*00a8*/ 	.word	0x00000008
.L_59:


//--------------------- .nv.callgraph             --------------------------
	.section	.nv.callgraph,"",@"SHT_CUDA_CALLGRAPH"
	.align	4
	.sectionentsize	8
	.align		4
        /*0000*/ 	.word	0x00000000
	.align		4
        /*0004*/ 	.word	0xffffffff
	.align		4
        /*0008*/ 	.word	0x00000000
	.align		4
        /*000c*/ 	.word	0xfffffffe
	.align		4
        /*0010*/ 	.word	0x00000000
	.align		4
        /*0014*/ 	.word	0xfffffffd
	.align		4
        /*0018*/ 	.word	0x00000000
	.align		4
        /*001c*/ 	.word	0xfffffffc


//--------------------- .text._Z29upperTrianglarOuterProductSumPfS_S_iiii --------------------------
	.section	.text._Z29upperTrianglarOuterProductSumPfS_S_iiii,"ax",@progbits
	.align	128
        .global         _Z29upperTrianglarOuterProductSumPfS_S_iiii
        .type           _Z29upperTrianglarOuterProductSumPfS_S_iiii,@function
        .size           _Z29upperTrianglarOuterProductSumPfS_S_iiii,(.L_x_6 - _Z29upperTrianglarOuterProductSumPfS_S_iiii)
        .other          _Z29upperTrianglarOuterProductSumPfS_S_iiii,@"STO_CUDA_ENTRY STV_DEFAULT"
_Z29upperTrianglarOuterProductSumPfS_S_iiii:
.text._Z29upperTrianglarOuterProductSumPfS_S_iiii:
[----:B------:R-:W-:Y:S01]  /*0000*/  LDC R1, c[0x0][0x37c] ;  /* 0x0000df00ff017b82 */ /* 0x000fe20000000800 */
[----:B------:R-:W0:Y:S01]  /*0010*/  S2R R8, SR_CTAID.X ;  /* 0x0000000000087919 */ /* 0x000e220000002500 */
[----:B------:R-:W1:Y:S01]  /*0020*/  LDCU UR4, c[0x0][0x398] ;  /* 0x00007300ff0477ac */ /* 0x000e620008000800 */
[----:B------:R-:W0:Y:S01]  /*0030*/  S2R R3, SR_TID.X ;  /* 0x0000000000037919 */ /* 0x000e220000002100 */
[----:B------:R-:W0:Y:S01]  /*0040*/  LDCU UR5, c[0x0][0x360] ;  /* 0x00006c00ff0577ac */ /* 0x000e220008000800 */
[----:B-1----:R-:W-:-:S04]  /*0050*/  UIMAD UR4, UR4, UR4, UR4 ;  /* 0x00000004040472a4 */ /* 0x002fc8000f8e0204 */
[----:B------:R-:W-:-:S04]  /*0060*/  ULEA.HI UR4, UR4, UR4, URZ, 0x1 ;  /* 0x0000000404047291 */ /* 0x000fc8000f8f08ff */
[----:B------:R-:W-:Y:S01]  /*0070*/  USHF.R.S32.HI UR4, URZ, 0x1, UR4 ;  /* 0x00000001ff047899 */ /* 0x000fe20008011404 */
[----:B0-----:R-:W-:-:S05]  /*0080*/  IMAD R8, R8, UR5, R3 ;  /* 0x0000000508087c24 */ /* 0x001fca000f8e0203 */
[----:B------:R-:W-:-:S13]  /*0090*/  ISETP.GE.AND P0, PT, R8, UR4, PT ;  /* 0x0000000408007c0c */ /* 0x000fda000bf06270 */
[----:B------:R-:W-:Y:S05]  /*00a0*/  @P0 EXIT ;  /* 0x000000000000094d */ /* 0x000fea0003800000 */
[----:B------:R-:W-:Y:S01]  /*00b0*/  LOP3.LUT R0, RZ, R8, RZ, 0x33, !PT ;  /* 0x00000008ff007212 */ /* 0x000fe200078e33ff */
[----:B------:R-:W0:Y:S01]  /*00c0*/  LDCU.64 UR6, c[0x0][0x358] ;  /* 0x00006b00ff0677ac */ /* 0x000e220008000a00 */
[----:B------:R-:W-:Y:S02]  /*00d0*/  BSSY.RECONVERGENT B0, `(.L_x_0) ;  /* 0x000000f000007945 */ /* 0x000fe40003800200 */
[----:B------:R-:W-:-:S04]  /*00e0*/  IADD3 R0, PT, PT, R0, UR4, RZ ;  /* 0x0000000400007c10 */ /* 0x000fc8000fffe0ff */
[----:B------:R-:W-:-:S04]  /*00f0*/  LEA R0, R0, 0x1, 0x3 ;  /* 0x0000000100007811 */ /* 0x000fc800078e18ff */
[----:B------:R-:W-:-:S04]  /*0100*/  I2FP.F32.S32 R0, R0 ;  /* 0x0000000000007245 */ /* 0x000fc80000201400 */
[----:B------:R-:W-:Y:S01]  /*0110*/  IADD3 R2, PT, PT, R0, -0xd000000, RZ ;  /* 0xf300000000027810 */ /* 0x000fe20007ffe0ff */
[----:B------:R1:W2:Y:S03]  /*0120*/  MUFU.RSQ R3, R0 ;  /* 0x0000000000037308 */ /* 0x0002a60000001400 */
[----:B------:R-:W-:-:S13]  /*0130*/  ISETP.GT.U32.AND P0, PT, R2, 0x727fffff, PT ;  /* 0x727fffff0200780c */ /* 0x000fda0003f04070 */
[----:B01----:R-:W-:Y:S05]  /*0140*/  @!P0 BRA `(.L_x_1) ;  /* 0x00000000000c8947 */ /* 0x003fea0003800000 */
[----:B------:R-:W-:-:S07]  /*0150*/  MOV R7, 0x170 ;  /* 0x0000017000077802 */ /* 0x000fce0000000f00 */
[----:B--2---:R-:W-:Y:S05]  /*0160*/  CALL.REL.NOINC `($__internal_0_$__cuda_sm20_sqrt_rn_f32_slowpath) ;  /* 0x0000000000987944 */ /* 0x004fea0003c00000 */
[----:B------:R-:W-:Y:S05]  /*0170*/  BRA `(.L_x_2) ;  /* 0x0000000000107947 */ /* 0x000fea0003800000 */
.L_x_1:
[----:B--2---:R-:W-:Y:S01]  /*0180*/  FMUL.FTZ R5, R0, R3 ;  /* 0x0000000300057220 */ /* 0x004fe20000410000 */
[----:B------:R-:W-:-:S03]  /*0190*/  FMUL.FTZ R3, R3, 0.5 ;  /* 0x3f00000003037820 */ /* 0x000fc60000410000 */
[----:B------:R-:W-:-:S04]  /*01a0*/  FFMA R0, -R5, R5, R0 ;  /* 0x0000000505007223 */ /* 0x000fc80000000100 */
[----:B------:R-:W-:-:S07]  /*01b0*/  FFMA R0, R0, R3, R5 ;  /* 0x0000000300007223 */ /* 0x000fce0000000005 */
.L_x_2:
[----:B------:R-:W-:Y:S05]  /*01c0*/  BSYNC.RECONVERGENT B0 ;  /* 0x0000000000007941 */ /* 0x000fea0003800200 */
.L_x_0:
[----:B------:R-:W-:Y:S01]  /*01d0*/  FADD R0, R0, -1 ;  /* 0xbf80000000007421 */ /* 0x000fe20000000000 */
[----:B------:R-:W0:Y:S01]  /*01e0*/  LDCU.64 UR8, c[0x0][0x398] ;  /* 0x00007300ff0877ac */ /* 0x000e220008000a00 */
[----:B------:R-:W1:Y:S02]  /*01f0*/  LDC.64 R14, c[0x0][0x3a0] ;  /* 0x0000e800ff0e7b82 */ /* 0x000e640000000a00 */
[----:B------:R-:W-:-:S06]  /*0200*/  FMUL R0, R0, 0.5 ;  /* 0x3f00000000007820 */ /* 0x000fcc0000400000 */
[----:B------:R-:W2:Y:S01]  /*0210*/  F2I.FLOOR.NTZ R0, R0 ;  /* 0x0000000000007305 */ /* 0x000ea20000207100 */
[----:B------:R-:W3:Y:S01]  /*0220*/  LDC.64 R6, c[0x0][0x388] ;  /* 0x0000e200ff067b82 */ /* 0x000ee20000000a00 */
[----:B0-----:R-:W-:Y:S01]  /*0230*/  UIMAD UR4, UR8, UR9, URZ ;  /* 0x00000009080472a4 */ /* 0x001fe2000f8e02ff */
[----:B--2---:R-:W-:Y:S02]  /*0240*/  LOP3.LUT R2, RZ, R0, RZ, 0x33, !PT ;  /* 0x00000000ff027212 */ /* 0x004fe400078e33ff */
[----:B------:R-:W-:Y:S02]  /*0250*/  IADD3 R4, PT, PT, -R0, UR8, RZ ;  /* 0x0000000800047c10 */ /* 0x000fe4000fffe1ff */
[----:B------:R-:W-:Y:S02]  /*0260*/  IADD3 R9, PT, PT, R2, UR8, RZ ;  /* 0x0000000802097c10 */ /* 0x000fe4000fffe0ff */
[----:B------:R-:W0:Y:S03]  /*0270*/  LDC.64 R2, c[0x0][0x380] ;  /* 0x0000e000ff027b82 */ /* 0x000e260000000a00 */
[----:B------:R-:W-:-:S02]  /*0280*/  IMAD R10, R9, R4, RZ ;  /* 0x00000004090a7224 */ /* 0x000fc400078e02ff */
[----:B-1----:R-:W-:Y:S01]  /*0290*/  IMAD R13, R14, UR8, R9 ;  /* 0x000000080e0d7c24 */ /* 0x002fe2000f8e0209 */
[----:B------:R-:W-:Y:S02]  /*02a0*/  IADD3 R9, PT, PT, -R9, R15, RZ ;  /* 0x0000000f09097210 */ /* 0x000fe40007ffe1ff */
[----:B------:R-:W1:Y:S01]  /*02b0*/  LDC.64 R4, c[0x0][0x390] ;  /* 0x0000e400ff047b82 */ /* 0x000e620000000a00 */
[----:B------:R-:W-:Y:S01]  /*02c0*/  LEA.HI R11, R10, R10, RZ, 0x1 ;  /* 0x0000000a0a0b7211 */ /* 0x000fe200078f08ff */
[C---:B------:R-:W-:Y:S02]  /*02d0*/  IMAD R0, R13.reuse, R13, R13 ;  /* 0x0000000d0d007224 */ /* 0x040fe400078e020d */
[----:B---3--:R-:W-:Y:S01]  /*02e0*/  IMAD.WIDE R6, R13, 0x4, R6 ;  /* 0x000000040d067825 */ /* 0x008fe200078e0206 */
[----:B------:R-:W-:Y:S02]  /*02f0*/  LEA.HI.SX32 R8, R11, R8, 0x1f ;  /* 0x000000080b087211 */ /* 0x000fe400078ffaff */
[----:B------:R-:W-:-:S03]  /*0300*/  LEA.HI R0, R0, R0, RZ, 0x1 ;  /* 0x0000000000007211 */ /* 0x000fc600078f08ff */
[----:B------:R-:W-:Y:S01]  /*0310*/  IMAD R8, R9, UR8, R8 ;  /* 0x0000000809087c24 */ /* 0x000fe2000f8e0208 */
[----:B------:R-:W-:Y:S01]  /*0320*/  SHF.R.S32.HI R0, RZ, 0x1, R0 ;  /* 0x00000001ff007819 */ /* 0x000fe20000011400 */
[----:B------:R-:W2:Y:S02]  /*0330*/  LDG.E R6, desc[UR6][R6.64] ;  /* 0x0000000606067981 */ /* 0x000ea4000c1e1900 */
[----:B------:R-:W-:-:S05]  /*0340*/  IMAD R9, R13, UR4, R8 ;  /* 0x000000040d097c24 */ /* 0x000fca000f8e0208 */
[----:B------:R-:W-:Y:S01]  /*0350*/  IADD3 R9, PT, PT, -R0, R9, RZ ;  /* 0x0000000900097210 */ /* 0x000fe20007ffe1ff */
[----:B-1----:R-:W-:-:S04]  /*0360*/  IMAD.WIDE R4, R8, 0x4, R4 ;  /* 0x0000000408047825 */ /* 0x002fc800078e0204 */
[----:B0-----:R-:W-:Y:S02]  /*0370*/  IMAD.WIDE R2, R9, 0x4, R2 ;  /* 0x0000000409027825 */ /* 0x001fe400078e0202 */
[----:B------:R-:W2:Y:S04]  /*0380*/  LDG.E R5, desc[UR6][R4.64] ;  /* 0x0000000604057981 */ /* 0x000ea8000c1e1900 */
[----:B------:R-:W2:Y:S02]  /*0390*/  LDG.E R9, desc[UR6][R2.64] ;  /* 0x0000000602097981 */ /* 0x000ea4000c1e1900 */
[----:B--2---:R-:W-:-:S05]  /*03a0*/  FFMA R9, R6, R5, R9 ;  /* 0x0000000506097223 */ /* 0x004fca0000000009 */
[----:B------:R-:W-:Y:S01]  /*03b0*/  STG.E desc[UR6][R2.64], R9 ;  /* 0x0000000902007986 */ /* 0x000fe2000c101906 */
[----:B------:R-:W-:Y:S05]  /*03c0*/  EXIT ;  /* 0x000000000000794d */ /* 0x000fea0003800000 */
        .weak           $__internal_0_$__cuda_sm20_sqrt_rn_f32_slowpath
        .type           $__internal_0_$__cuda_sm20_sqrt_rn_f32_slowpath,@function
        .size           $__internal_0_$__cuda_sm20_sqrt_rn_f32_slowpath,(.L_x_6 - $__internal_0_$__cuda_sm20_sqrt_rn_f32_slowpath)
$__internal_0_$__cuda_sm20_sqrt_rn_f32_slowpath:
[----:B------:R-:W-:-:S13]  /*03d0*/  LOP3.LUT P0, RZ, R0, 0x7fffffff, RZ, 0xc0, !PT ;  /* 0x7fffffff00ff7812 */ /* 0x000fda000780c0ff */
[----:B------:R-:W-:Y:S01]  /*03e0*/  @!P0 MOV R2, R0 ;  /* 0x0000000000028202 */ /* 0x000fe20000000f00 */
[----:B------:R-:W-:Y:S06]  /*03f0*/  @!P0 BRA `(.L_x_3) ;  /* 0x0000000000408947 */ /* 0x000fec0003800000 */
[----:B------:R-:W-:-:S13]  /*0400*/  FSETP.GEU.FTZ.AND P0, PT, R0, RZ, PT ;  /* 0x000000ff0000720b */ /* 0x000fda0003f1e000 */
[----:B------:R-:W-:Y:S01]  /*0410*/  @!P0 MOV R2, 0x7fffffff ;  /* 0x7fffffff00028802 */ /* 0x000fe20000000f00 */
[----:B------:R-:W-:Y:S06]  /*0420*/  @!P0 BRA `(.L_x_3) ;  /* 0x0000000000348947 */ /* 0x000fec0003800000 */
[----:B------:R-:W-:-:S13]  /*0430*/  FSETP.GTU.FTZ.AND P0, PT, |R0|, +INF , PT ;  /* 0x7f8000000000780b */ /* 0x000fda0003f1c200 */
[----:B------:R-:W-:Y:S01]  /*0440*/  @P0 FADD.FTZ R2, R0, 1 ;  /* 0x3f80000000020421 */ /* 0x000fe20000010000 */
[----:B------:R-:W-:Y:S06]  /*0450*/  @P0 BRA `(.L_x_3) ;  /* 0x0000000000280947 */ /* 0x000fec0003800000 */
[----:B------:R-:W-:-:S13]  /*0460*/  FSETP.NEU.FTZ.AND P0, PT, |R0|, +INF , PT ;  /* 0x7f8000000000780b */ /* 0x000fda0003f1d200 */
[----:B------:R-:W-:-:S04]  /*0470*/  @P0 FFMA R3, R0, 1.84467440737095516160e+19, RZ ;  /* 0x5f80000000030823 */ /* 0x000fc800000000ff */
[----:B------:R-:W0:Y:S02]  /*0480*/  @P0 MUFU.RSQ R2, R3 ;  /* 0x0000000300020308 */ /* 0x000e240000001400 */
[----:B0-----:R-:W-:Y:S01]  /*0490*/  @P0 FMUL.FTZ R4, R3, R2 ;  /* 0x0000000203040220 */ /* 0x001fe20000410000 */
[----:B------:R-:W-:Y:S01]  /*04a0*/  @P0 FMUL.FTZ R6, R2, 0.5 ;  /* 0x3f00000002060820 */ /* 0x000fe20000410000 */
[----:B------:R-:W-:Y:S02]  /*04b0*/  @!P0 MOV R2, R0 ;  /* 0x0000000000028202 */ /* 0x000fe40000000f00 */
[----:B------:R-:W-:-:S04]  /*04c0*/  @P0 FADD.FTZ R5, -R4, -RZ ;  /* 0x800000ff04050221 */ /* 0x000fc80000010100 */
[----:B------:R-:W-:-:S04]  /*04d0*/  @P0 FFMA R5, R4, R5, R3 ;  /* 0x0000000504050223 */ /* 0x000fc80000000003 */
[----:B------:R-:W-:-:S04]  /*04e0*/  @P0 FFMA R5, R5, R6, R4 ;  /* 0x0000000605050223 */ /* 0x000fc80000000004 */
[----:B------:R-:W-:-:S07]  /*04f0*/  @P0 FMUL.FTZ R2, R5, 2.3283064365386962891e-10 ;  /* 0x2f80000005020820 */ /* 0x000fce0000410000 */
.L_x_3:
[----:B------:R-:W-:Y:S01]  /*0500*/  HFMA2 R3, -RZ, RZ, 0, 0 ;  /* 0x00000000ff037431 */ /* 0x000fe200000001ff */
[----:B------:R-:W-:Y:S02]  /*0510*/  MOV R0, R2 ;  /* 0x0000000200007202 */ /* 0x000fe40000000f00 */
[----:B------:R-:W-:-:S04]  /*0520*/  MOV R2, R7 ;  /* 0x0000000700027202 */ /* 0x000fc80000000f00 */
[----:B------:R-:W-:Y:S05]  /*0530*/  RET.REL.NODEC R2 `(_Z29upperTrianglarOuterProductSumPfS_S_iiii) ;  /* 0xfffffff802b07950 */ /* 0x000fea0003c3ffff */
.L_x_4:
[----:B------:R-:W-:-:S00]  /*0540*/  BRA `(.L_x_4) ;  /* 0xfffffffc00fc7947 */ /* 0x000fc0000383ffff */
[----:B------:R-:W-:-:S00]  /*0550*/  NOP ;  /* 0x0000000000007918 */ /* 0x000fc00000000000 */
        /* <DEDUP_REMOVED lines=10> */
.L_x_6:


//--------------------- .text._Z20wholeOuterProductSumPfS_S_iiii --------------------------
	.section	.text._Z20wholeOuterProductSumPfS_S_iiii,"ax",@progbits
	.align	128
        .global         _Z20wholeOuterProductSumPfS_S_iiii
        .type           _Z20wholeOuterProductSumPfS_S_iiii,@function
        .size           _Z20wholeOuterProductSumPfS_S_iiii,(.L_x_8 - _Z20wholeOuterProductSumPfS_S_iiii)
        .other          _Z20wholeOuterProductSumPfS_S_iiii,@"STO_CUDA_ENTRY STV_DEFAULT"
_Z20wholeOuterProductSumPfS_S_iiii:
.text._Z20wholeOuterProductSumPfS_S_iiii:
[----:B------:R-:W-:Y:S01]  /*0000*/  LDC R1, c[0x0][0x37c] ;  /* 0x0000df00ff017b82 */ /* 0x000fe20000000800 */
[----:B------:R-:W0:Y:S07]  /*0010*/  S2R R9, SR_CTAID.X ;  /* 0x0000000000097919 */ /* 0x000e2e0000002500 */
[----:B------:R-:W1:Y:S01]  /*0020*/  LDC R0, c[0x0][0x398] ;  /* 0x0000e600ff007b82 */ /* 0x000e620000000800 */
[----:B------:R-:W0:Y:S01]  /*0030*/  LDCU UR4, c[0x0][0x360] ;  /* 0x00006c00ff0477ac */ /* 0x000e220008000800 */
[----:B------:R-:W0:Y:S02]  /*0040*/  S2R R2, SR_TID.X ;  /* 0x0000000000027919 */ /* 0x000e240000002100 */
[----:B0-----:R-:W-:-:S02]  /*0050*/  IMAD R9, R9, UR4, R2 ;  /* 0x0000000409097c24 */ /* 0x001fc4000f8e0202 */
[----:B-1----:R-:W-:-:S05]  /*0060*/  IMAD R2, R0, R0, RZ ;  /* 0x0000000000027224 */ /* 0x002fca00078e02ff */
[----:B------:R-:W-:-:S13]  /*0070*/  ISETP.GE.AND P0, PT, R9, R2, PT ;  /* 0x000000020900720c */ /* 0x000fda0003f06270 */
[----:B------:R-:W-:Y:S05]  /*0080*/  @P0 EXIT ;  /* 0x000000000000094d */ /* 0x000fea0003800000 */
[----:B------:R-:W-:Y:S01]  /*0090*/  IABS R5, R0 ;  /* 0x0000000000057213 */ /* 0x000fe20000000000 */
[----:B------:R-:W0:Y:S03]  /*00a0*/  LDCU.64 UR4, c[0x0][0x3a0] ;  /* 0x00007400ff0477ac */ /* 0x000e260008000a00 */
[----:B------:R-:W1:Y:S01]  /*00b0*/  I2F.RP R4, R5 ;  /* 0x0000000500047306 */ /* 0x000e620000209400 */
[----:B------:R-:W2:Y:S07]  /*00c0*/  LDCU UR6, c[0x0][0x39c] ;  /* 0x00007380ff0677ac */ /* 0x000eae0008000800 */
[----:B-1----:R-:W1:Y:S02]  /*00d0*/  MUFU.RCP R4, R4 ;  /* 0x0000000400047308 */ /* 0x002e640000001000 */
[----:B-1----:R-:W-:-:S06]  /*00e0*/  IADD3 R2, PT, PT, R4, 0xffffffe, RZ ;  /* 0x0ffffffe04027810 */ /* 0x002fcc0007ffe0ff */
[----:B------:R1:W3:Y:S02]  /*00f0*/  F2I.FTZ.U32.TRUNC.NTZ R3, R2 ;  /* 0x0000000200037305 */ /* 0x0002e4000021f000 */
[----:B-1----:R-:W-:Y:S01]  /*0100*/  IMAD.MOV.U32 R2, RZ, RZ, RZ ;  /* 0x000000ffff027224 */ /* 0x002fe200078e00ff */
[----:B---3--:R-:W-:-:S05]  /*0110*/  IADD3 R6, PT, PT, RZ, -R3, RZ ;  /* 0x80000003ff067210 */ /* 0x008fca0007ffe0ff */
[----:B------:R-:W-:Y:S01]  /*0120*/  IMAD R7, R6, R5, RZ ;  /* 0x0000000506077224 */ /* 0x000fe200078e02ff */
[----:B------:R-:W-:-:S03]  /*0130*/  IABS R6, R9 ;  /* 0x0000000900067213 */ /* 0x000fc60000000000 */
[----:B------:R-:W-:Y:S01]  /*0140*/  IMAD.HI.U32 R3, R3, R7, R2 ;  /* 0x0000000703037227 */ /* 0x000fe200078e0002 */
[----:B------:R-:W-:-:S04]  /*0150*/  LOP3.LUT R2, R9, R0, RZ, 0x3c, !PT ;  /* 0x0000000009027212 */ /* 0x000fc800078e3cff */
[----:B------:R-:W-:Y:S01]  /*0160*/  ISETP.GE.AND P1, PT, R2, RZ, PT ;  /* 0x000000ff0200720c */ /* 0x000fe20003f26270 */
[----:B------:R-:W-:-:S05]  /*0170*/  IMAD.HI.U32 R3, R3, R6, RZ ;  /* 0x0000000603037227 */ /* 0x000fca00078e00ff */
[----:B------:R-:W-:-:S05]  /*0180*/  IADD3 R4, PT, PT, -R3, RZ, RZ ;  /* 0x000000ff03047210 */ /* 0x000fca0007ffe1ff */
[C---:B------:R-:W-:Y:S02]  /*0190*/  IMAD R4, R5.reuse, R4, R6 ;  /* 0x0000000405047224 */ /* 0x040fe400078e0206 */
[----:B------:R-:W1:Y:S03]  /*01a0*/  LDC.64 R6, c[0x0][0x388] ;  /* 0x0000e200ff067b82 */ /* 0x000e660000000a00 */
[----:B------:R-:W-:-:S13]  /*01b0*/  ISETP.GT.U32.AND P2, PT, R5, R4, PT ;  /* 0x000000040500720c */ /* 0x000fda0003f44070 */
[-C--:B------:R-:W-:Y:S01]  /*01c0*/  @!P2 IADD3 R4, PT, PT, R4, -R5.reuse, RZ ;  /* 0x800000050404a210 */ /* 0x080fe20007ffe0ff */
[----:B------:R-:W-:Y:S01]  /*01d0*/  @!P2 VIADD R3, R3, 0x1 ;  /* 0x000000010303a836 */ /* 0x000fe20000000000 */
[----:B------:R-:W-:Y:S02]  /*01e0*/  ISETP.NE.AND P2, PT, R0, RZ, PT ;  /* 0x000000ff0000720c */ /* 0x000fe40003f45270 */
[----:B------:R-:W-:Y:S02]  /*01f0*/  ISETP.GE.U32.AND P0, PT, R4, R5, PT ;  /* 0x000000050400720c */ /* 0x000fe40003f06070 */
[----:B------:R-:W3:Y:S11]  /*0200*/  LDC.64 R4, c[0x0][0x390] ;  /* 0x0000e400ff047b82 */ /* 0x000ef60000000a00 */
[----:B------:R-:W-:-:S04]  /*0210*/  @P0 IADD3 R3, PT, PT, R3, 0x1, RZ ;  /* 0x0000000103030810 */ /* 0x000fc80007ffe0ff */
[----:B------:R-:W-:Y:S02]  /*0220*/  MOV R11, R3 ;  /* 0x00000003000b7202 */ /* 0x000fe40000000f00 */
[----:B------:R-:W4:Y:S03]  /*0230*/  LDC.64 R2, c[0x0][0x380] ;  /* 0x0000e000ff027b82 */ /* 0x000f260000000a00 */
[----:B------:R-:W-:Y:S01]  /*0240*/  @!P1 IMAD.MOV R11, RZ, RZ, -R11 ;  /* 0x000000ffff0b9224 */ /* 0x000fe200078e0a0b */
[----:B------:R-:W-:-:S04]  /*0250*/  @!P2 LOP3.LUT R11, RZ, R0, RZ, 0x33, !PT ;  /* 0x00000000ff0ba212 */ /* 0x000fc800078e33ff */
[----:B------:R-:W-:Y:S01]  /*0260*/  IADD3 R8, PT, PT, -R11, RZ, RZ ;  /* 0x000000ff0b087210 */ /* 0x000fe20007ffe1ff */
[----:B0-----:R-:W-:-:S04]  /*0270*/  IMAD R11, R0, UR4, R11 ;  /* 0x00000004000b7c24 */ /* 0x001fc8000f8e020b */
[C---:B------:R-:W-:Y:S02]  /*0280*/  IMAD R9, R0.reuse, R8, R9 ;  /* 0x0000000800097224 */ /* 0x040fe400078e0209 */
[C---:B------:R-:W-:Y:S02]  /*0290*/  IMAD R8, R11.reuse, R11, R11 ;  /* 0x0000000b0b087224 */ /* 0x040fe400078e020b */
[C---:B------:R-:W-:Y:S01]  /*02a0*/  IMAD R9, R0.reuse, UR5, R9 ;  /* 0x0000000500097c24 */ /* 0x040fe2000f8e0209 */
[----:B------:R-:W0:Y:S01]  /*02b0*/  LDCU.64 UR4, c[0x0][0x358] ;  /* 0x00006b00ff0477ac */ /* 0x000e220008000a00 */
[----:B--2---:R-:W-:Y:S01]  /*02c0*/  IMAD R0, R0, UR6, RZ ;  /* 0x0000000600007c24 */ /* 0x004fe2000f8e02ff */
[----:B------:R-:W-:Y:S01]  /*02d0*/  LEA.HI R8, R8, R8, RZ, 0x1 ;  /* 0x0000000808087211 */ /* 0x000fe200078f08ff */
[----:B-1----:R-:W-:-:S03]  /*02e0*/  IMAD.WIDE R6, R11, 0x4, R6 ;  /* 0x000000040b067825 */ /* 0x002fc600078e0206 */
[----:B------:R-:W-:Y:S01]  /*02f0*/  SHF.R.S32.HI R8, RZ, 0x1, R8 ;  /* 0x00000001ff087819 */ /* 0x000fe20000011408 */
[----:B------:R-:W-:Y:S02]  /*0300*/  IMAD R13, R0, R11, R9 ;  /* 0x0000000b000d7224 */ /* 0x000fe400078e0209 */
[----:B---3--:R-:W-:-:S03]  /*0310*/  IMAD.WIDE R4, R9, 0x4, R4 ;  /* 0x0000000409047825 */ /* 0x008fc600078e0204 */
[----:B------:R-:W-:-:S05]  /*0320*/  IADD3 R13, PT, PT, -R8, R13, RZ ;  /* 0x0000000d080d7210 */ /* 0x000fca0007ffe1ff */
[----:B----4-:R-:W-:Y:S01]  /*0330*/  IMAD.WIDE R2, R13, 0x4, R2 ;  /* 0x000000040d027825 */ /* 0x010fe200078e0202 */
[----:B0-----:R-:W2:Y:S04]  /*0340*/  LDG.E R6, desc[UR4][R6.64] ;  /* 0x0000000406067981 */ /* 0x001ea8000c1e1900 */
[----:B------:R-:W2:Y:S04]  /*0350*/  LDG.E R5, desc[UR4][R4.64] ;  /* 0x0000000404057981 */ /* 0x000ea8000c1e1900 */
[----:B------:R-:W2:Y:S02]  /*0360*/  LDG.E R9, desc[UR4][R2.64] ;  /* 0x0000000402097981 */ /* 0x000ea4000c1e1900 */
[----:B--2---:R-:W-:-:S05]  /*0370*/  FFMA R9, R6, R5, R9 ;  /* 0x0000000506097223 */ /* 0x004fca0000000009 */
[----:B------:R-:W-:Y:S01]  /*0380*/  STG.E desc[UR4][R2.64], R9 ;  /* 0x0000000902007986 */ /* 0x000fe2000c101904 */
[----:B------:R-:W-:Y:S05]  /*0390*/  EXIT ;  /* 0x000000000000794d */ /* 0x000fea0003800000 */
.L_x_5:
        /* <DEDUP_REMOVED lines=14> */
.L_x_8:


//--------------------- .nv.shared.reserved.0     --------------------------
	.section	.nv.shared.reserved.0,"aw",@nobits
	.weak		__nv_reservedSMEM_offset_0_alias
	.size		__nv_reservedSMEM_offset_0_alias, 0, 64
	.other		__nv_reservedSMEM_offset_0_alias,@"STO_CUDA_RESERVED_SHARED STV_DEFAULT"
__nv_reservedSMEM_offset_0_alias:
	.zero		0
	.zero		64


//--------------------- .nv.constant0._Z29upperTrianglarOuterProductSumPfS_S_iiii --------------------------
	.section	.nv.constant0._Z29upperTrianglarOuterProductSumPfS_S_iiii,"a",@progbits
	.sectionflags	@""
	.align	4
.nv.constant0._Z29upperTrianglarOuterProductSumPfS_S_iiii:
	.zero		936


//--------------------- .nv.constant0._Z20wholeOuterProductSumPfS_S_iiii --------------------------
	.section	.nv.constant0._Z20wholeOuterProductSumPfS_S_iiii,"a",@progbits
	.sectionflags	@""
	.align	4
.nv.constant0._Z20wholeOuterProductSumPfS_S_iiii:
	.zero		936


//--------------------- SYMBOLS --------------------------

	.type		.nv.reservedSmem.offset0,@object
	.size		.nv.reservedSmem.offset0,0x4
